	.headerflags	@"EF_CUDA_TEXMODE_UNIFIED EF_CUDA_64BIT_ADDRESS EF_CUDA_ACCELERATORS EF_CUDA_SM90 EF_CUDA_VIRTUAL_SM(EF_CUDA_SM90)"
	.elftype	@"ET_EXEC"


//--------------------- .nv.info                  --------------------------
	.section	.nv.info,"",@"SHT_CUDA_INFO"
	.align	4


	//----- nvinfo : EIATTR_REGCOUNT
	.align		4
        /*0000*/ 	.byte	0x04, 0x2f
        /*0002*/ 	.short	(.L_1 - .L_0)
	.align		4
.L_0:
        /*0004*/ 	.word	index@(triton_poi_fused_relu_threshold_backward_8)
        /*0008*/ 	.word	0x00000020


	//----- nvinfo : EIATTR_MIN_STACK_SIZE
	.align		4
.L_1:
        /*000c*/ 	.byte	0x04, 0x12
        /*000e*/ 	.short	(.L_3 - .L_2)
	.align		4
.L_2:
        /*0010*/ 	.word	index@(triton_poi_fused_relu_threshold_backward_8)
        /*0014*/ 	.word	0x00000000


	//----- nvinfo : EIATTR_FRAME_SIZE
	.align		4
.L_3:
        /*0018*/ 	.byte	0x04, 0x11
        /*001a*/ 	.short	(.L_5 - .L_4)
	.align		4
.L_4:
        /*001c*/ 	.word	index@(triton_poi_fused_relu_threshold_backward_8)
        /*0020*/ 	.word	0x00000000


	//----- nvinfo : EIATTR_MIN_STACK_SIZE
	.align		4
.L_5:
        /*0024*/ 	.byte	0x04, 0x12
        /*0026*/ 	.short	(.L_7 - .L_6)
	.align		4
.L_6:
        /*0028*/ 	.word	index@(triton_poi_fused_relu_threshold_backward_8)
        /*002c*/ 	.word	0x00000000
.L_7:


//--------------------- .nv.info.triton_poi_fused_relu_threshold_backward_8 --------------------------
	.section	.nv.info.triton_poi_fused_relu_threshold_backward_8,"",@"SHT_CUDA_INFO"
	.sectionflags	@""
	.align	4


	//----- nvinfo : EIATTR_CUDA_API_VERSION
	.align		4
        /*0000*/ 	.byte	0x04, 0x37
        /*0002*/ 	.short	(.L_9 - .L_8)
.L_8:
        /*0004*/ 	.word	0x0000007c


	//----- nvinfo : EIATTR_KPARAM_INFO
	.align		4
.L_9:
        /*0008*/ 	.byte	0x04, 0x17
        /*000a*/ 	.short	(.L_11 - .L_10)
.L_10:
        /*000c*/ 	.word	0x00000000
        /*0010*/ 	.short	0x0004
        /*0012*/ 	.short	0x001c
        /*0014*/ 	.byte	0x00, 0xf0, 0x11, 0x00


	//----- nvinfo : EIATTR_KPARAM_INFO
	.align		4
.L_11:
        /*0018*/ 	.byte	0x04, 0x17
        /*001a*/ 	.short	(.L_13 - .L_12)
.L_12:
        /*001c*/ 	.word	0x00000000
        /*0020*/ 	.short	0x0003
        /*0022*/ 	.short	0x0018
        /*0024*/ 	.byte	0x00, 0xf0, 0x11, 0x00


	//----- nvinfo : EIATTR_KPARAM_INFO
	.align		4
.L_13:
        /*0028*/ 	.byte	0x04, 0x17
        /*002a*/ 	.short	(.L_15 - .L_14)
.L_14:
        /*002c*/ 	.word	0x00000000
        /*0030*/ 	.short	0x0002
        /*0032*/ 	.short	0x0010
        /*0034*/ 	.byte	0x00, 0xf4, 0x21, 0x00


	//----- nvinfo : EIATTR_KPARAM_INFO
	.align		4
.L_15:
        /*0038*/ 	.byte	0x04, 0x17
        /*003a*/ 	.short	(.L_17 - .L_16)
.L_16:
        /*003c*/ 	.word	0x00000000
        /*0040*/ 	.short	0x0001
        /*0042*/ 	.short	0x0008
        /*0044*/ 	.byte	0x00, 0xf4, 0x21, 0x00


	//----- nvinfo : EIATTR_KPARAM_INFO
	.align		4
.L_17:
        /*0048*/ 	.byte	0x04, 0x17
        /*004a*/ 	.short	(.L_19 - .L_18)
.L_18:
        /*004c*/ 	.word	0x00000000
        /*0050*/ 	.short	0x0000
        /*0052*/ 	.short	0x0000
        /*0054*/ 	.byte	0x00, 0xf4, 0x21, 0x00


	//----- nvinfo : EIATTR_SPARSE_MMA_MASK
	.align		4
.L_19:
        /*0058*/ 	.byte	0x03, 0x50
        /*005a*/ 	.short	0x0000


	//----- nvinfo : EIATTR_MAXREG_COUNT
	.align		4
        /*005c*/ 	.byte	0x03, 0x1b
        /*005e*/ 	.short	0x00ff


	//----- nvinfo : EIATTR_EXIT_INSTR_OFFSETS
	.align		4
        /*0060*/ 	.byte	0x04, 0x1c
        /*0062*/ 	.short	(.L_21 - .L_20)


	//   ....[0]....
.L_20:
        /*0064*/ 	.word	0x00001090


	//   ....[1]....
        /*0068*/ 	.word	0x000010b0


	//----- nvinfo : EIATTR_REQNTID
	.align		4
.L_21:
        /*006c*/ 	.byte	0x04, 0x10
        /*006e*/ 	.short	(.L_23 - .L_22)
.L_22:
        /*0070*/ 	.word	0x00000100
        /*0074*/ 	.word	0x00000001
        /*0078*/ 	.word	0x00000001


	//----- nvinfo : EIATTR_CBANK_PARAM_SIZE
	.align		4
.L_23:
        /*007c*/ 	.byte	0x03, 0x19
        /*007e*/ 	.short	0x0020


	//----- nvinfo : EIATTR_PARAM_CBANK
	.align		4
        /*0080*/ 	.byte	0x04, 0x0a
        /*0082*/ 	.short	(.L_25 - .L_24)
	.align		4
.L_24:
        /*0084*/ 	.word	index@(.nv.constant0.triton_poi_fused_relu_threshold_backward_8)
        /*0088*/ 	.short	0x0210
        /*008a*/ 	.short	0x0020


	//----- nvinfo : EIATTR_SW_WAR
	.align		4
.L_25:
        /*008c*/ 	.byte	0x04, 0x36
        /*008e*/ 	.short	(.L_27 - .L_26)
.L_26:
        /*0090*/ 	.word	0x00000008
.L_27:


//--------------------- .nv.callgraph             --------------------------
	.section	.nv.callgraph,"",@"SHT_CUDA_CALLGRAPH"
	.align	4
	.sectionentsize	8
	.align		4
        /*0000*/ 	.word	0x00000000
	.align		4
        /*0004*/ 	.word	0xffffffff
	.align		4
        /*0008*/ 	.word	0x00000000
	.align		4
        /*000c*/ 	.word	0xfffffffe
	.align		4
        /*0010*/ 	.word	0x00000000
	.align		4
        /*0014*/ 	.word	0xfffffffd
	.align		4
        /*0018*/ 	.word	0x00000000
	.align		4
        /*001c*/ 	.word	0xfffffffc


//--------------------- .text.triton_poi_fused_relu_threshold_backward_8 --------------------------
	.section	.text.triton_poi_fused_relu_threshold_backward_8,"ax",@progbits
	.sectionflags	@"SHF_BARRIERS=1"
	.align	128
        .global         triton_poi_fused_relu_threshold_backward_8
        .type           triton_poi_fused_relu_threshold_backward_8,@function
        .size           triton_poi_fused_relu_threshold_backward_8,(.L_x_1 - triton_poi_fused_relu_threshold_backward_8)
        .other          triton_poi_fused_relu_threshold_backward_8,@"STO_CUDA_ENTRY STV_DEFAULT"
triton_poi_fused_relu_threshold_backward_8:
.text.triton_poi_fused_relu_threshold_backward_8:
[----:B------:R-:W0:Y:S01]  /*0000*/  LDC R1, c[0x0][0x28] ;  /* 0x00000a00ff017b82 */ /* 0x000e220000000800 */
[----:B------:R-:W1:Y:S07]  /*0010*/  S2R R2, SR_CTAID.Y ;  /* 0x0000000000027919 */ /* 0x000e6e0000002600 */
[----:B------:R-:W2:Y:S01]  /*0020*/  LDC.64 R12, c[0x0][0x210] ;  /* 0x00008400ff0c7b82 */ /* 0x000ea20000000a00 */
[----:B------:R-:W-:Y:S02]  /*0030*/  CS2R R8, SRZ ;  /* 0x0000000000087805 */ /* 0x000fe4000001ff00 */
[----:B------:R-:W-:Y:S01]  /*0040*/  CS2R R10, SRZ ;  /* 0x00000000000a7805 */ /* 0x000fe2000001ff00 */
[----:B------:R-:W3:Y:S01]  /*0050*/  S2R R21, SR_TID.X ;  /* 0x0000000000157919 */ /* 0x000ee20000002100 */
[----:B------:R-:W-:Y:S01]  /*0060*/  ULDC.64 UR6, c[0x0][0x208] ;  /* 0x0000820000067ab9 */ /* 0x000fe20000000a00 */
[----:B------:R-:W4:Y:S01]  /*0070*/  S2R R23, SR_CTAID.X ;  /* 0x0000000000177919 */ /* 0x000f220000002500 */
[----:B-1----:R-:W-:-:S02]  /*0080*/  IMAD.SHL.U32 R2, R2, 0x40, RZ ;  /* 0x0000004002027824 */ /* 0x002fc400078e00ff */
[----:B---3--:R-:W-:Y:S01]  /*0090*/  IMAD.SHL.U32 R15, R21, 0x10, RZ ;  /* 0x00000010150f7824 */ /* 0x008fe200078e00ff */
[----:B------:R-:W-:Y:S01]  /*00a0*/  SHF.R.U32.HI R3, RZ, 0x2, R21 ;  /* 0x00000002ff037819 */ /* 0x000fe20000011615 */
[----:B----4-:R-:W-:-:S03]  /*00b0*/  IMAD.SHL.U32 R23, R23, 0x40, RZ ;  /* 0x0000004017177824 */ /* 0x010fc600078e00ff */
[----:B------:R-:W-:Y:S02]  /*00c0*/  LOP3.LUT R15, R2, 0x30, R15, 0xf8, !PT ;  /* 0x00000030020f7812 */ /* 0x000fe400078ef80f */
[----:B------:R-:W-:Y:S02]  /*00d0*/  SGXT.U32 R3, R3, 0x6 ;  /* 0x000000060303781a */ /* 0x000fe40000000000 */
[C---:B------:R-:W-:Y:S01]  /*00e0*/  ISETP.GE.AND P0, PT, R15.reuse, 0x600, PT ;  /* 0x000006000f00780c */ /* 0x040fe20003f06270 */
[----:B------:R-:W-:Y:S01]  /*00f0*/  IMAD.HI R4, R15, 0x2aaaaaab, RZ ;  /* 0x2aaaaaab0f047827 */ /* 0x000fe200078e02ff */
[----:B------:R-:W-:-:S04]  /*0100*/  LOP3.LUT R0, R23, R3, RZ, 0xfc, !PT ;  /* 0x0000000317007212 */ /* 0x000fc800078efcff */
[----:B------:R-:W-:-:S04]  /*0110*/  SHF.R.U32.HI R5, RZ, 0x1f, R4 ;  /* 0x0000001fff057819 */ /* 0x000fc80000011604 */
[----:B------:R-:W-:Y:S02]  /*0120*/  LEA.HI.SX32 R5, R4, R5, 0x1a ;  /* 0x0000000504057211 */ /* 0x000fe400078fd2ff */
[----:B------:R-:W-:-:S03]  /*0130*/  LOP3.LUT R4, R15, 0x4, RZ, 0xfc, !PT ;  /* 0x000000040f047812 */ /* 0x000fc600078efcff */
[C---:B------:R-:W-:Y:S02]  /*0140*/  IMAD R0, R5.reuse, 0x1000, R0 ;  /* 0x0000100005007824 */ /* 0x040fe400078e0200 */
[----:B------:R-:W-:Y:S02]  /*0150*/  IMAD R5, R5, -0x180, R15 ;  /* 0xfffffe8005057824 */ /* 0x000fe400078e020f */
[----:B------:R-:W-:-:S04]  /*0160*/  IMAD R14, R0, 0x180, RZ ;  /* 0x00000180000e7824 */ /* 0x000fc800078e02ff */
[----:B------:R-:W-:Y:S02]  /*0170*/  IMAD.IADD R0, R5, 0x1, R14 ;  /* 0x0000000105007824 */ /* 0x000fe400078e020e */
[----:B------:R-:W-:-:S04]  /*0180*/  IMAD.HI R5, R4, 0x2aaaaaab, RZ ;  /* 0x2aaaaaab04057827 */ /* 0x000fc800078e02ff */
[----:B--2---:R-:W-:Y:S01]  /*0190*/  IMAD.WIDE R16, R0, 0x4, R12 ;  /* 0x0000000400107825 */ /* 0x004fe200078e020c */
[----:B------:R-:W-:-:S04]  /*01a0*/  SHF.R.U32.HI R6, RZ, 0x1f, R5 ;  /* 0x0000001fff067819 */ /* 0x000fc80000011605 */
[----:B------:R-:W-:Y:S01]  /*01b0*/  LEA.HI R5, R5, R6, RZ, 0x1a ;  /* 0x0000000605057211 */ /* 0x000fe200078fd0ff */
[----:B------:R1:W2:Y:S01]  /*01c0*/  @!P0 LDG.E.EL.128 R8, desc[UR6][R16.64] ;  /* 0x0000000610088981 */ /* 0x0002a2000c2e1d00 */
[----:B------:R-:W-:-:S03]  /*01d0*/  CS2R R6, SRZ ;  /* 0x0000000000067805 */ /* 0x000fc6000001ff00 */
[----:B------:R-:W-:-:S04]  /*01e0*/  IMAD R5, R5, -0x180, R4 ;  /* 0xfffffe8005057824 */ /* 0x000fc800078e0204 */
[----:B------:R-:W-:Y:S01]  /*01f0*/  IMAD.IADD R27, R5, 0x1, R14 ;  /* 0x00000001051b7824 */ /* 0x000fe200078e020e */
[----:B------:R-:W-:Y:S02]  /*0200*/  CS2R R4, SRZ ;  /* 0x0000000000047805 */ /* 0x000fe4000001ff00 */
[----:B-1----:R-:W-:Y:S01]  /*0210*/  LOP3.LUT R16, R15, 0x8, RZ, 0xfc, !PT ;  /* 0x000000080f107812 */ /* 0x002fe200078efcff */
[----:B------:R-:W-:-:S04]  /*0220*/  IMAD.WIDE R26, R27, 0x4, R12 ;  /* 0x000000041b1a7825 */ /* 0x000fc800078e020c */
[----:B------:R-:W-:Y:S01]  /*0230*/  IMAD.HI R17, R16, 0x2aaaaaab, RZ ;  /* 0x2aaaaaab10117827 */ /* 0x000fe200078e02ff */
[----:B------:R1:W3:Y:S04]  /*0240*/  @!P0 LDG.E.EL.128 R4, desc[UR6][R26.64] ;  /* 0x000000061a048981 */ /* 0x0002e8000c2e1d00 */
[----:B------:R-:W-:Y:S02]  /*0250*/  SHF.R.U32.HI R18, RZ, 0x1f, R17 ;  /* 0x0000001fff127819 */ /* 0x000fe40000011611 */
[----:B------:R-:W-:Y:S02]  /*0260*/  LOP3.LUT R15, R15, 0xc, RZ, 0xfc, !PT ;  /* 0x0000000c0f0f7812 */ /* 0x000fe400078efcff */
[----:B------:R-:W-:Y:S02]  /*0270*/  LEA.HI R17, R17, R18, RZ, 0x1a ;  /* 0x0000001211117211 */ /* 0x000fe400078fd0ff */
[----:B------:R-:W-:Y:S01]  /*0280*/  CS2R R18, SRZ ;  /* 0x0000000000127805 */ /* 0x000fe2000001ff00 */
[----:B------:R-:W-:-:S04]  /*0290*/  IMAD.HI R20, R15, 0x2aaaaaab, RZ ;  /* 0x2aaaaaab0f147827 */ /* 0x000fc800078e02ff */
[----:B------:R-:W-:Y:S01]  /*02a0*/  IMAD R17, R17, -0x180, R16 ;  /* 0xfffffe8011117824 */ /* 0x000fe200078e0210 */
[----:B-1----:R-:W-:-:S03]  /*02b0*/  SHF.R.U32.HI R27, RZ, 0x1f, R20 ;  /* 0x0000001fff1b7819 */ /* 0x002fc60000011614 */
[----:B------:R-:W-:Y:S01]  /*02c0*/  IMAD.IADD R25, R17, 0x1, R14 ;  /* 0x0000000111197824 */ /* 0x000fe200078e020e */
[----:B------:R-:W-:Y:S02]  /*02d0*/  CS2R R16, SRZ ;  /* 0x0000000000107805 */ /* 0x000fe4000001ff00 */
[----:B------:R-:W-:Y:S01]  /*02e0*/  LEA.HI R20, R20, R27, RZ, 0x1a ;  /* 0x0000001b14147211 */ /* 0x000fe200078fd0ff */
[----:B------:R-:W-:-:S04]  /*02f0*/  IMAD.WIDE R24, R25, 0x4, R12 ;  /* 0x0000000419187825 */ /* 0x000fc800078e020c */
[----:B------:R-:W-:Y:S01]  /*0300*/  IMAD R15, R20, -0x180, R15 ;  /* 0xfffffe80140f7824 */ /* 0x000fe200078e020f */
[----:B------:R1:W4:Y:S03]  /*0310*/  @!P0 LDG.E.EL.128 R16, desc[UR6][R24.64] ;  /* 0x0000000618108981 */ /* 0x000326000c2e1d00 */
[----:B------:R-:W-:-:S04]  /*0320*/  IMAD.IADD R15, R15, 0x1, R14 ;  /* 0x000000010f0f7824 */ /* 0x000fc800078e020e */
[----:B------:R-:W-:Y:S01]  /*0330*/  IMAD.WIDE R26, R15, 0x4, R12 ;  /* 0x000000040f1a7825 */ /* 0x000fe200078e020c */
[----:B------:R-:W-:Y:S02]  /*0340*/  CS2R R12, SRZ ;  /* 0x00000000000c7805 */ /* 0x000fe4000001ff00 */
[----:B------:R-:W-:-:S06]  /*0350*/  CS2R R14, SRZ ;  /* 0x00000000000e7805 */ /* 0x000fcc000001ff00 */
[----:B------:R5:W4:Y:S01]  /*0360*/  @!P0 LDG.E.EL.128 R12, desc[UR6][R26.64] ;  /* 0x000000061a0c8981 */ /* 0x000b22000c2e1d00 */
[----:B------:R-:W5:Y:S01]  /*0370*/  S2UR UR5, SR_CgaCtaId ;  /* 0x00000000000579c3 */ /* 0x000f620000008800 */
[----:B-1----:R-:W-:Y:S01]  /*0380*/  IMAD.SHL.U32 R24, R21, 0x400, RZ ;  /* 0x0000040015187824 */ /* 0x002fe200078e00ff */
[----:B------:R-:W-:Y:S01]  /*0390*/  UMOV UR4, 0x400 ;  /* 0x0000040000047882 */ /* 0x000fe20000000000 */
[----:B------:R-:W-:-:S03]  /*03a0*/  SHF.R.U32.HI R25, RZ, 0x4, R21 ;  /* 0x00000004ff197819 */ /* 0x000fc60000011615 */
[----:B------:R-:W-:Y:S02]  /*03b0*/  LOP3.LUT R24, R24, 0xc00, RZ, 0xc0, !PT ;  /* 0x00000c0018187812 */ /* 0x000fe400078ec0ff */
[----:B------:R-:W-:Y:S02]  /*03c0*/  SGXT.U32 R25, R25, 0x4 ;  /* 0x000000041919781a */ /* 0x000fe40000000000 */
[C---:B------:R-:W-:Y:S02]  /*03d0*/  LOP3.LUT R3, R24.reuse, R3, RZ, 0xfc, !PT ;  /* 0x0000000318037212 */ /* 0x040fe400078efcff */
[----:B------:R-:W-:Y:S02]  /*03e0*/  LOP3.LUT R22, R24, 0x80, RZ, 0xfc, !PT ;  /* 0x0000008018167812 */ /* 0x000fe400078efcff */
[----:B------:R-:W-:Y:S02]  /*03f0*/  LOP3.LUT R2, R2, R25, RZ, 0xfc, !PT ;  /* 0x0000001902027212 */ /* 0x000fe400078efcff */
[----:B-----5:R-:W-:Y:S01]  /*0400*/  LOP3.LUT R26, R24, 0x100, RZ, 0xfc, !PT ;  /* 0x00000100181a7812 */ /* 0x020fe200078efcff */
[----:B0-----:R-:W-:-:S06]  /*0410*/  UPRMT UR4, UR5, 0x654, UR4 ;  /* 0x0000065405047896 */ /* 0x001fcc0008000004 */
[----:B------:R-:W-:Y:S02]  /*0420*/  LEA.HI R20, R24, UR4, RZ, 0x1c ;  /* 0x0000000418147c11 */ /* 0x000fe4000f8fe0ff */
[----:B------:R-:W-:Y:S02]  /*0430*/  LEA.HI R22, R22, UR4, RZ, 0x1c ;  /* 0x0000000416167c11 */ /* 0x000fe4000f8fe0ff */
[----:B------:R-:W-:Y:S01]  /*0440*/  LEA.HI R26, R26, UR4, RZ, 0x1c ;  /* 0x000000041a1a7c11 */ /* 0x000fe2000f8fe0ff */
[C---:B------:R-:W-:Y:S01]  /*0450*/  IMAD R27, R3.reuse, 0x4, R20 ;  /* 0x00000004031b7824 */ /* 0x040fe200078e0214 */
[C---:B------:R-:W-:Y:S01]  /*0460*/  LOP3.LUT R20, R24.reuse, 0x40, RZ, 0xfc, !PT ;  /* 0x0000004018147812 */ /* 0x040fe200078efcff */
[----:B------:R-:W-:Y:S01]  /*0470*/  IMAD R25, R3, 0x4, R22 ;  /* 0x0000000403197824 */ /* 0x000fe200078e0216 */
[----:B------:R-:W-:Y:S02]  /*0480*/  LOP3.LUT R22, R24, 0xc0, RZ, 0xfc, !PT ;  /* 0x000000c018167812 */ /* 0x000fe400078efcff */
[----:B------:R-:W-:-:S02]  /*0490*/  LEA.HI R20, R20, UR4, RZ, 0x1c ;  /* 0x0000000414147c11 */ /* 0x000fc4000f8fe0ff */
[----:B------:R-:W-:-:S03]  /*04a0*/  LEA.HI R22, R22, UR4, RZ, 0x1c ;  /* 0x0000000416167c11 */ /* 0x000fc6000f8fe0ff */
[C---:B------:R-:W-:Y:S02]  /*04b0*/  IMAD R20, R3.reuse, 0x4, R20 ;  /* 0x0000000403147824 */ /* 0x040fe400078e0214 */
[----:B------:R-:W-:Y:S01]  /*04c0*/  IMAD R22, R3, 0x4, R22 ;  /* 0x0000000403167824 */ /* 0x000fe200078e0216 */
[----:B--2---:R-:W-:Y:S02]  /*04d0*/  FSETP.GEU.AND P1, PT, R8, RZ, PT ;  /* 0x000000ff0800720b */ /* 0x004fe40003f2e000 */
[----:B------:R-:W-:Y:S02]  /*04e0*/  FSETP.GEU.AND P2, PT, R10, RZ, PT ;  /* 0x000000ff0a00720b */ /* 0x000fe40003f4e000 */
[----:B------:R-:W-:Y:S02]  /*04f0*/  FSEL R8, R8, RZ, P1 ;  /* 0x000000ff08087208 */ /* 0x000fe40000800000 */
[C---:B------:R-:W-:Y:S02]  /*0500*/  FSETP.GEU.AND P1, PT, R9.reuse, RZ, PT ;  /* 0x000000ff0900720b */ /* 0x040fe40003f2e000 */
[----:B------:R-:W-:Y:S01]  /*0510*/  FSEL R10, R10, RZ, P2 ;  /* 0x000000ff0a0a7208 */ /* 0x000fe20001000000 */
[----:B------:R0:W-:Y:S01]  /*0520*/  STS [R27], R8 ;  /* 0x000000081b007388 */ /* 0x0001e20000000800 */
[----:B------:R-:W-:-:S02]  /*0530*/  FSEL R9, R9, RZ, P1 ;  /* 0x000000ff09097208 */ /* 0x000fc40000800000 */
[C---:B------:R-:W-:Y:S02]  /*0540*/  FSETP.GEU.AND P1, PT, R11.reuse, RZ, PT ;  /* 0x000000ff0b00720b */ /* 0x040fe40003f2e000 */
[----:B------:R-:W-:Y:S01]  /*0550*/  FSETP.GTU.AND P6, PT, R8, RZ, PT ;  /* 0x000000ff0800720b */ /* 0x000fe20003fcc000 */
[----:B------:R1:W-:Y:S01]  /*0560*/  STS [R20+0x100], R9 ;  /* 0x0001000914007388 */ /* 0x0003e20000000800 */
[----:B------:R-:W-:Y:S02]  /*0570*/  FSEL R11, R11, RZ, P1 ;  /* 0x000000ff0b0b7208 */ /* 0x000fe40000800000 */
[C---:B---3--:R-:W-:Y:S01]  /*0580*/  FSETP.GEU.AND P2, PT, R4.reuse, RZ, PT ;  /* 0x000000ff0400720b */ /* 0x048fe20003f4e000 */
[----:B------:R2:W-:Y:S01]  /*0590*/  STS [R25+0x200], R10 ;  /* 0x0002000a19007388 */ /* 0x0005e20000000800 */
[----:B0-----:R-:W-:Y:S01]  /*05a0*/  IMAD R27, R3, 0x4, R26 ;  /* 0x00000004031b7824 */ /* 0x001fe200078e021a */
[----:B------:R-:W-:Y:S02]  /*05b0*/  FSETP.GEU.AND P1, PT, R5, RZ, PT ;  /* 0x000000ff0500720b */ /* 0x000fe40003f2e000 */
[----:B------:R-:W-:Y:S01]  /*05c0*/  FSEL R4, R4, RZ, P2 ;  /* 0x000000ff04047208 */ /* 0x000fe20001000000 */
[----:B------:R0:W-:Y:S01]  /*05d0*/  STS [R22+0x300], R11 ;  /* 0x0003000b16007388 */ /* 0x0001e20000000800 */
[----:B-1----:R-:W-:-:S02]  /*05e0*/  LOP3.LUT R20, R24, 0x140, RZ, 0xfc, !PT ;  /* 0x0000014018147812 */ /* 0x002fc400078efcff */
[----:B------:R-:W-:Y:S01]  /*05f0*/  FSETP.GEU.AND P2, PT, R6, RZ, PT ;  /* 0x000000ff0600720b */ /* 0x000fe20003f4e000 */
[----:B------:R1:W-:Y:S01]  /*0600*/  STS [R27+0x400], R4 ;  /* 0x000400041b007388 */ /* 0x0003e20000000800 */
[----:B------:R-:W-:Y:S02]  /*0610*/  LEA.HI R20, R20, UR4, RZ, 0x1c ;  /* 0x0000000414147c11 */ /* 0x000fe4000f8fe0ff */
[----:B--2---:R-:W-:Y:S02]  /*0620*/  LOP3.LUT R25, R24, 0x180, RZ, 0xfc, !PT ;  /* 0x0000018018197812 */ /* 0x004fe400078efcff */
[----:B------:R-:W-:Y:S01]  /*0630*/  FSEL R5, R5, RZ, P1 ;  /* 0x000000ff05057208 */ /* 0x000fe20000800000 */
[----:B------:R-:W-:Y:S01]  /*0640*/  IMAD R26, R3, 0x4, R20 ;  /* 0x00000004031a7824 */ /* 0x000fe200078e0214 */
[----:B------:R-:W-:Y:S02]  /*0650*/  LEA.HI R28, R25, UR4, RZ, 0x1c ;  /* 0x00000004191c7c11 */ /* 0x000fe4000f8fe0ff */
[----:B------:R-:W-:-:S02]  /*0660*/  FSEL R20, R6, RZ, P2 ;  /* 0x000000ff06147208 */ /* 0x000fc40001000000 */
[C---:B------:R-:W-:Y:S01]  /*0670*/  LOP3.LUT R6, R24.reuse, 0x1c0, RZ, 0xfc, !PT ;  /* 0x000001c018067812 */ /* 0x040fe200078efcff */
[----:B------:R-:W-:Y:S01]  /*0680*/  IMAD R25, R3, 0x4, R28 ;  /* 0x0000000403197824 */ /* 0x000fe200078e021c */
[----:B0-----:R-:W-:Y:S01]  /*0690*/  LOP3.LUT R22, R24, 0x200, RZ, 0xfc, !PT ;  /* 0x0000020018167812 */ /* 0x001fe200078efcff */
[----:B------:R-:W-:Y:S01]  /*06a0*/  STS [R26+0x500], R5 ;  /* 0x000500051a007388 */ /* 0x000fe20000000800 */
[C---:B------:R-:W-:Y:S02]  /*06b0*/  FSETP.GEU.AND P1, PT, R7.reuse, RZ, PT ;  /* 0x000000ff0700720b */ /* 0x040fe40003f2e000 */
[----:B------:R-:W-:Y:S01]  /*06c0*/  LEA.HI R6, R6, UR4, RZ, 0x1c ;  /* 0x0000000406067c11 */ /* 0x000fe2000f8fe0ff */
[----:B------:R0:W-:Y:S01]  /*06d0*/  STS [R25+0x600], R20 ;  /* 0x0006001419007388 */ /* 0x0001e20000000800 */
[----:B------:R-:W-:Y:S02]  /*06e0*/  LEA.HI R28, R22, UR4, RZ, 0x1c ;  /* 0x00000004161c7c11 */ /* 0x000fe4000f8fe0ff */
[----:B------:R-:W-:Y:S01]  /*06f0*/  FSEL R22, R7, RZ, P1 ;  /* 0x000000ff07167208 */ /* 0x000fe20000800000 */
[C---:B------:R-:W-:Y:S01]  /*0700*/  IMAD R7, R3.reuse, 0x4, R6 ;  /* 0x0000000403077824 */ /* 0x040fe200078e0206 */
[----:B----4-:R-:W-:Y:S01]  /*0710*/  FSETP.GEU.AND P2, PT, R16, RZ, PT ;  /* 0x000000ff1000720b */ /* 0x010fe20003f4e000 */
[----:B-1----:R-:W-:Y:S01]  /*0720*/  IMAD R27, R3, 0x4, R28 ;  /* 0x00000004031b7824 */ /* 0x002fe200078e021c */
[----:B------:R-:W-:-:S02]  /*0730*/  LOP3.LUT R6, R24, 0x240, RZ, 0xfc, !PT ;  /* 0x0000024018067812 */ /* 0x000fc400078efcff */
[----:B------:R-:W-:Y:S01]  /*0740*/  FSEL R16, R16, RZ, P2 ;  /* 0x000000ff10107208 */ /* 0x000fe20001000000 */
[----:B------:R1:W-:Y:S01]  /*0750*/  STS [R7+0x700], R22 ;  /* 0x0007001607007388 */ /* 0x0003e20000000800 */
[----:B0-----:R-:W-:Y:S02]  /*0760*/  LOP3.LUT R25, R24, 0x280, RZ, 0xfc, !PT ;  /* 0x0000028018197812 */ /* 0x001fe400078efcff */
[----:B------:R-:W-:Y:S01]  /*0770*/  LEA.HI R6, R6, UR4, RZ, 0x1c ;  /* 0x0000000406067c11 */ /* 0x000fe2000f8fe0ff */
[----:B------:R0:W-:Y:S01]  /*0780*/  STS [R27+0x800], R16 ;  /* 0x000800101b007388 */ /* 0x0001e20000000800 */
[----:B------:R-:W-:Y:S02]  /*0790*/  LEA.HI R26, R25, UR4, RZ, 0x1c ;  /* 0x00000004191a7c11 */ /* 0x000fe4000f8fe0ff */
[----:B------:R-:W-:Y:S01]  /*07a0*/  FSETP.GEU.AND P1, PT, R17, RZ, PT ;  /* 0x000000ff1100720b */ /* 0x000fe20003f2e000 */
[C---:B------:R-:W-:Y:S01]  /*07b0*/  IMAD R25, R3.reuse, 0x4, R6 ;  /* 0x0000000403197824 */ /* 0x040fe200078e0206 */
[C---:B------:R-:W-:Y:S01]  /*07c0*/  LOP3.LUT R28, R24.reuse, 0x2c0, RZ, 0xfc, !PT ;  /* 0x000002c0181c7812 */ /* 0x040fe200078efcff */
[----:B------:R-:W-:Y:S01]  /*07d0*/  IMAD R29, R3, 0x4, R26 ;  /* 0x00000004031d7824 */ /* 0x000fe200078e021a */
[----:B-1----:R-:W-:-:S02]  /*07e0*/  LOP3.LUT R7, R24, 0x300, RZ, 0xfc, !PT ;  /* 0x0000030018077812 */ /* 0x002fc400078efcff */
[----:B------:R-:W-:Y:S02]  /*07f0*/  FSEL R17, R17, RZ, P1 ;  /* 0x000000ff11117208 */ /* 0x000fe40000800000 */
[C---:B------:R-:W-:Y:S02]  /*0800*/  LOP3.LUT R26, R24.reuse, 0x340, RZ, 0xfc, !PT ;  /* 0x00000340181a7812 */ /* 0x040fe400078efcff */
[C---:B------:R-:W-:Y:S01]  /*0810*/  LOP3.LUT R6, R24.reuse, 0x380, RZ, 0xfc, !PT ;  /* 0x0000038018067812 */ /* 0x040fe200078efcff */
[----:B------:R1:W-:Y:S01]  /*0820*/  STS [R25+0x900], R17 ;  /* 0x0009001119007388 */ /* 0x0003e20000000800 */
[----:B0-----:R-:W-:Y:S02]  /*0830*/  LOP3.LUT R27, R24, 0x3c0, RZ, 0xfc, !PT ;  /* 0x000003c0181b7812 */ /* 0x001fe400078efcff */
[----:B------:R-:W-:Y:S02]  /*0840*/  FSETP.GEU.AND P1, PT, R19, RZ, PT ;  /* 0x000000ff1300720b */ /* 0x000fe40003f2e000 */
[----:B------:R-:W-:-:S02]  /*0850*/  LEA.HI R28, R28, UR4, RZ, 0x1c ;  /* 0x000000041c1c7c11 */ /* 0x000fc4000f8fe0ff */
[----:B------:R-:W-:Y:S02]  /*0860*/  LEA.HI R7, R7, UR4, RZ, 0x1c ;  /* 0x0000000407077c11 */ /* 0x000fe4000f8fe0ff */
[----:B------:R-:W-:Y:S02]  /*0870*/  LEA.HI R26, R26, UR4, RZ, 0x1c ;  /* 0x000000041a1a7c11 */ /* 0x000fe4000f8fe0ff */
[----:B------:R-:W-:Y:S01]  /*0880*/  LEA.HI R24, R6, UR4, RZ, 0x1c ;  /* 0x0000000406187c11 */ /* 0x000fe2000f8fe0ff */
[----:B------:R-:W-:Y:S01]  /*0890*/  IMAD R6, R3, 0x4, R28 ;  /* 0x0000000403067824 */ /* 0x000fe200078e021c */
[----:B------:R-:W-:Y:S01]  /*08a0*/  LEA.HI R27, R27, UR4, RZ, 0x1c ;  /* 0x000000041b1b7c11 */ /* 0x000fe2000f8fe0ff */
[----:B------:R-:W-:Y:S01]  /*08b0*/  IMAD R28, R3, 0x4, R7 ;  /* 0x00000004031c7824 */ /* 0x000fe200078e0207 */
[----:B------:R-:W-:Y:S01]  /*08c0*/  FSEL R19, R19, RZ, P1 ;  /* 0x000000ff13137208 */ /* 0x000fe20000800000 */
[C---:B------:R-:W-:Y:S01]  /*08d0*/  IMAD R26, R3.reuse, 0x4, R26 ;  /* 0x00000004031a7824 */ /* 0x040fe200078e021a */
[----:B------:R-:W-:Y:S01]  /*08e0*/  FSETP.GEU.AND P1, PT, R12, RZ, PT ;  /* 0x000000ff0c00720b */ /* 0x000fe20003f2e000 */
[C---:B-1----:R-:W-:Y:S01]  /*08f0*/  IMAD R25, R3.reuse, 0x4, R24 ;  /* 0x0000000403197824 */ /* 0x042fe200078e0218 */
[----:B------:R-:W-:Y:S01]  /*0900*/  FSETP.GEU.AND P2, PT, R18, RZ, PT ;  /* 0x000000ff1200720b */ /* 0x000fe20003f4e000 */
[----:B------:R-:W-:Y:S01]  /*0910*/  IMAD R27, R3, 0x4, R27 ;  /* 0x00000004031b7824 */ /* 0x000fe200078e021b */
[----:B------:R-:W-:-:S02]  /*0920*/  SHF.R.U32.HI R7, RZ, 0x2, R21 ;  /* 0x00000002ff077819 */ /* 0x000fc40000011615 */
[----:B------:R-:W-:Y:S01]  /*0930*/  FSEL R3, R12, RZ, P1 ;  /* 0x000000ff0c037208 */ /* 0x000fe20000800000 */
[----:B------:R-:W-:Y:S01]  /*0940*/  IMAD.SHL.U32 R12, R21, 0x4, RZ ;  /* 0x00000004150c7824 */ /* 0x000fe200078e00ff */
[----:B------:R-:W-:Y:S02]  /*0950*/  FSEL R18, R18, RZ, P2 ;  /* 0x000000ff12127208 */ /* 0x000fe40001000000 */
[----:B------:R-:W-:Y:S02]  /*0960*/  LOP3.LUT R7, R7, 0x3c, RZ, 0xc0, !PT ;  /* 0x0000003c07077812 */ /* 0x000fe400078ec0ff */
[----:B------:R-:W-:Y:S01]  /*0970*/  FSETP.GEU.AND P1, PT, R13, RZ, PT ;  /* 0x000000ff0d00720b */ /* 0x000fe20003f2e000 */
[----:B------:R0:W-:Y:S01]  /*0980*/  STS [R29+0xa00], R18 ;  /* 0x000a00121d007388 */ /* 0x0001e20000000800 */
[----:B------:R-:W-:Y:S02]  /*0990*/  FSETP.GEU.AND P2, PT, R14, RZ, PT ;  /* 0x000000ff0e00720b */ /* 0x000fe40003f4e000 */
[----:B------:R-:W-:Y:S01]  /*09a0*/  LOP3.LUT R24, R23, 0x3c, R12, 0xf8, !PT ;  /* 0x0000003c17187812 */ /* 0x000fe200078ef80c */
[----:B------:R1:W-:Y:S01]  /*09b0*/  STS [R6+0xb00], R19 ;  /* 0x000b001306007388 */ /* 0x0003e20000000800 */
[----:B------:R-:W-:-:S02]  /*09c0*/  FSETP.GEU.AND P3, PT, R15, RZ, PT ;  /* 0x000000ff0f00720b */ /* 0x000fc40003f6e000 */
[----:B------:R-:W-:Y:S01]  /*09d0*/  LOP3.LUT R23, R12, 0x3fc, RZ, 0xc0, !PT ;  /* 0x000003fc0c177812 */ /* 0x000fe200078ec0ff */
[----:B------:R-:W-:Y:S01]  /*09e0*/  VIADD R12, R7, UR4 ;  /* 0x00000004070c7c36 */ /* 0x000fe20008000000 */
[----:B------:R-:W-:Y:S01]  /*09f0*/  FSEL R7, R14, RZ, P2 ;  /* 0x000000ff0e077208 */ /* 0x000fe20001000000 */
[----:B------:R2:W-:Y:S01]  /*0a00*/  STS [R28+0xc00], R3 ;  /* 0x000c00031c007388 */ /* 0x0005e20000000800 */
[----:B------:R-:W-:Y:S01]  /*0a10*/  FSEL R21, R15, RZ, P3 ;  /* 0x000000ff0f157208 */ /* 0x000fe20001800000 */
[C---:B0-----:R-:W-:Y:S01]  /*0a20*/  IMAD R29, R2.reuse, 0x1000, R24 ;  /* 0x00001000021d7824 */ /* 0x041fe200078e0218 */
[----:B------:R-:W-:Y:S02]  /*0a30*/  FSETP.GTU.AND P5, PT, R9, RZ, PT ;  /* 0x000000ff0900720b */ /* 0x000fe40003fac000 */
[----:B-1----:R-:W-:Y:S02]  /*0a40*/  FSEL R6, R13, RZ, P1 ;  /* 0x000000ff0d067208 */ /* 0x002fe40000800000 */
[----:B------:R-:W-:-:S02]  /*0a50*/  ISETP.GE.AND P1, PT, R2, 0x600, PT ;  /* 0x000006000200780c */ /* 0x000fc40003f26270 */
[----:B------:R-:W-:Y:S01]  /*0a60*/  FSETP.GTU.AND P2, PT, R10, RZ, PT ;  /* 0x000000ff0a00720b */ /* 0x000fe20003f4c000 */
[----:B------:R-:W-:Y:S01]  /*0a70*/  STS [R26+0xd00], R6 ;  /* 0x000d00061a007388 */ /* 0x000fe20000000800 */
[C---:B--2---:R-:W-:Y:S01]  /*0a80*/  IMAD R28, R23.reuse, 0x4, R12 ;  /* 0x00000004171c7824 */ /* 0x044fe200078e020c */
[----:B------:R-:W-:Y:S02]  /*0a90*/  LOP3.LUT R10, R23, 0x800, RZ, 0xfc, !PT ;  /* 0x00000800170a7812 */ /* 0x000fe400078efcff */
[----:B------:R0:W-:Y:S01]  /*0aa0*/  STS [R25+0xe00], R7 ;  /* 0x000e000719007388 */ /* 0x0001e20000000800 */
[----:B------:R-:W-:Y:S02]  /*0ab0*/  FSETP.GTU.AND P4, PT, R4, RZ, PT ;  /* 0x000000ff0400720b */ /* 0x000fe40003f8c000 */
[----:B------:R-:W-:Y:S01]  /*0ac0*/  SHF.R.U32.HI R10, RZ, 0x4, R10 ;  /* 0x00000004ff0a7819 */ /* 0x000fe2000001160a */
[----:B------:R1:W-:Y:S01]  /*0ad0*/  STS [R27+0xf00], R21 ;  /* 0x000f00151b007388 */ /* 0x0003e20000000800 */
[----:B------:R-:W-:-:S02]  /*0ae0*/  SEL R4, RZ, 0x1, P2 ;  /* 0x00000001ff047807 */ /* 0x000fc40001000000 */
[----:B------:R-:W-:Y:S01]  /*0af0*/  LOP3.LUT R10, R10, 0xbc, RZ, 0xc0, !PT ;  /* 0x000000bc0a0a7812 */ /* 0x000fe200078ec0ff */
[----:B------:R-:W-:Y:S01]  /*0b00*/  BAR.SYNC.DEFER_BLOCKING 0x0 ;  /* 0x0000000000007b1d */ /* 0x000fe20000010000 */
[----:B0-----:R-:W-:-:S03]  /*0b10*/  LOP3.LUT R25, R23, 0x400, RZ, 0xfc, !PT ;  /* 0x0000040017197812 */ /* 0x001fc600078efcff */
[----:B------:R-:W-:-:S04]  /*0b20*/  VIADD R10, R10, UR4 ;  /* 0x000000040a0a7c36 */ /* 0x000fc80008000000 */
[----:B-1----:R-:W0:Y:S01]  /*0b30*/  LDC.64 R26, c[0x0][0x218] ;  /* 0x00008600ff1a7b82 */ /* 0x002e220000000a00 */
[----:B------:R-:W-:-:S04]  /*0b40*/  SHF.R.U32.HI R25, RZ, 0x4, R25 ;  /* 0x00000004ff197819 */ /* 0x000fc80000011619 */
[----:B------:R-:W-:Y:S01]  /*0b50*/  LOP3.LUT R25, R25, 0x7c, RZ, 0xc0, !PT ;  /* 0x0000007c19197812 */ /* 0x000fe200078ec0ff */
[----:B------:R-:W-:Y:S04]  /*0b60*/  LDS R12, [R28] ;  /* 0x000000001c0c7984 */ /* 0x000fe80000000800 */
[----:B------:R-:W-:Y:S01]  /*0b70*/  LDS R13, [R28+0x4] ;  /* 0x000004001c0d7984 */ /* 0x000fe20000000800 */
[----:B0-----:R-:W-:Y:S01]  /*0b80*/  IMAD.WIDE R8, R29, 0x4, R26 ;  /* 0x000000041d087825 */ /* 0x001fe200078e021a */
[----:B------:R-:W-:Y:S02]  /*0b90*/  LOP3.LUT R29, R2, 0x20, RZ, 0xfc, !PT ;  /* 0x00000020021d7812 */ /* 0x000fe400078efcff */
[----:B------:R-:W-:Y:S04]  /*0ba0*/  LDS R14, [R28+0x8] ;  /* 0x000008001c0e7984 */ /* 0x000fe80000000800 */
[----:B------:R0:W1:Y:S02]  /*0bb0*/  LDS R15, [R28+0xc] ;  /* 0x00000c001c0f7984 */ /* 0x0000640000000800 */
[----:B0-----:R-:W-:-:S04]  /*0bc0*/  VIADD R28, R25, UR4 ;  /* 0x00000004191c7c36 */ /* 0x001fc80008000000 */
[----:B------:R-:W-:Y:S01]  /*0bd0*/  IMAD R28, R23, 0x4, R28 ;  /* 0x00000004171c7824 */ /* 0x000fe200078e021c */
[----:B-1----:R0:W-:Y:S01]  /*0be0*/  @!P1 STG.E.128 desc[UR6][R8.64], R12 ;  /* 0x0000000c08009986 */ /* 0x0021e2000c101d06 */
[----:B------:R-:W-:Y:S02]  /*0bf0*/  FSETP.GTU.AND P1, PT, R11, RZ, PT ;  /* 0x000000ff0b00720b */ /* 0x000fe40003f2c000 */
[----:B------:R-:W-:Y:S01]  /*0c00*/  LOP3.LUT R11, R23, 0xc00, RZ, 0xfc, !PT ;  /* 0x00000c00170b7812 */ /* 0x000fe200078efcff */
[----:B------:R-:W-:Y:S04]  /*0c10*/  LDS R12, [R28+0x1000] ;  /* 0x001000001c0c7984 */ /* 0x000fe80000000800 */
[----:B------:R-:W-:Y:S04]  /*0c20*/  LDS R13, [R28+0x1004] ;  /* 0x001004001c0d7984 */ /* 0x000fe80000000800 */
[----:B------:R-:W-:Y:S04]  /*0c30*/  LDS R14, [R28+0x1008] ;  /* 0x001008001c0e7984 */ /* 0x000fe80000000800 */
[----:B------:R-:W1:Y:S01]  /*0c40*/  LDS R15, [R28+0x100c] ;  /* 0x00100c001c0f7984 */ /* 0x000e620000000800 */
[----:B0-----:R-:W-:-:S04]  /*0c50*/  LOP3.LUT R9, R2, 0x10, RZ, 0xfc, !PT ;  /* 0x0000001002097812 */ /* 0x001fc800078efcff */
[C---:B------:R-:W-:Y:S01]  /*0c60*/  ISETP.GE.AND P3, PT, R9.reuse, 0x600, PT ;  /* 0x000006000900780c */ /* 0x040fe20003f66270 */
[----:B------:R-:W-:-:S04]  /*0c70*/  IMAD R9, R9, 0x1000, R24 ;  /* 0x0000100009097824 */ /* 0x000fc800078e0218 */
[----:B------:R-:W-:-:S08]  /*0c80*/  IMAD.WIDE R8, R9, 0x4, R26 ;  /* 0x0000000409087825 */ /* 0x000fd000078e021a */
[----:B-1----:R0:W-:Y:S01]  /*0c90*/  @!P3 STG.E.128 desc[UR6][R8.64], R12 ;  /* 0x0000000c0800b986 */ /* 0x0021e2000c101d06 */
[----:B------:R-:W-:Y:S02]  /*0ca0*/  FSETP.GTU.AND P3, PT, R20, RZ, PT ;  /* 0x000000ff1400720b */ /* 0x000fe40003f6c000 */
[----:B------:R-:W-:Y:S02]  /*0cb0*/  SHF.R.U32.HI R20, RZ, 0x4, R11 ;  /* 0x00000004ff147819 */ /* 0x000fe4000001160b */
[----:B------:R-:W-:Y:S02]  /*0cc0*/  LOP3.LUT R11, R2, 0x30, RZ, 0xfc, !PT ;  /* 0x00000030020b7812 */ /* 0x000fe400078efcff */
[----:B------:R-:W-:Y:S02]  /*0cd0*/  LOP3.LUT R20, R20, 0xfc, RZ, 0xc0, !PT ;  /* 0x000000fc14147812 */ /* 0x000fe400078ec0ff */
[----:B------:R-:W-:Y:S01]  /*0ce0*/  SEL R2, RZ, 0x1, P1 ;  /* 0x00000001ff027807 */ /* 0x000fe20000800000 */
[--C-:B------:R-:W-:Y:S01]  /*0cf0*/  IMAD R25, R11, 0x1000, R24.reuse ;  /* 0x000010000b197824 */ /* 0x100fe200078e0218 */
[C---:B------:R-:W-:Y:S01]  /*0d00*/  ISETP.GE.AND P1, PT, R29.reuse, 0x600, PT ;  /* 0x000006001d00780c */ /* 0x040fe20003f26270 */
[----:B------:R-:W-:Y:S01]  /*0d10*/  IMAD R29, R29, 0x1000, R24 ;  /* 0x000010001d1d7824 */ /* 0x000fe200078e0218 */
[----:B------:R-:W-:-:S02]  /*0d20*/  ISETP.GE.AND P2, PT, R11, 0x600, PT ;  /* 0x000006000b00780c */ /* 0x000fc40003f46270 */
[----:B------:R-:W-:Y:S01]  /*0d30*/  PRMT R2, R4, 0x3340, R2 ;  /* 0x0000334004027816 */ /* 0x000fe20000000002 */
[----:B0-----:R-:W-:Y:S01]  /*0d40*/  VIADD R8, R20, UR4 ;  /* 0x0000000414087c36 */ /* 0x001fe20008000000 */
[----:B------:R-:W-:Y:S01]  /*0d50*/  ULDC.64 UR4, c[0x0][0x220] ;  /* 0x0000880000047ab9 */ /* 0x000fe20000000a00 */
[C---:B------:R-:W-:Y:S02]  /*0d60*/  IMAD R20, R23.reuse, 0x4, R10 ;  /* 0x0000000417147824 */ /* 0x040fe400078e020a */
[----:B------:R-:W-:Y:S01]  /*0d70*/  IMAD R24, R23, 0x4, R8 ;  /* 0x0000000417187824 */ /* 0x000fe200078e0208 */
[----:B------:R-:W-:Y:S02]  /*0d80*/  SEL R23, RZ, 0x1, P5 ;  /* 0x00000001ff177807 */ /* 0x000fe40002800000 */
[----:B------:R-:W-:Y:S01]  /*0d90*/  LDS R8, [R20+0x2000] ;  /* 0x0020000014087984 */ /* 0x000fe20000000800 */
[----:B------:R-:W-:Y:S02]  /*0da0*/  FSETP.GTU.AND P5, PT, R22, RZ, PT ;  /* 0x000000ff1600720b */ /* 0x000fe40003fac000 */
[----:B------:R-:W-:Y:S01]  /*0db0*/  SEL R22, RZ, 0x1, P6 ;  /* 0x00000001ff167807 */ /* 0x000fe20003000000 */
[----:B------:R-:W-:Y:S01]  /*0dc0*/  LDS R9, [R20+0x2004] ;  /* 0x0020040014097984 */ /* 0x000fe20000000800 */
[----:B------:R-:W-:-:S02]  /*0dd0*/  FSETP.GTU.AND P6, PT, R5, RZ, PT ;  /* 0x000000ff0500720b */ /* 0x000fc40003fcc000 */
[----:B------:R-:W-:Y:S01]  /*0de0*/  SEL R4, RZ, 0x1, P5 ;  /* 0x00000001ff047807 */ /* 0x000fe20002800000 */
[----:B------:R-:W-:Y:S01]  /*0df0*/  LDS R10, [R20+0x2008] ;  /* 0x00200800140a7984 */ /* 0x000fe20000000800 */
[----:B------:R-:W-:Y:S02]  /*0e00*/  FSETP.GTU.AND P5, PT, R19, RZ, PT ;  /* 0x000000ff1300720b */ /* 0x000fe40003fac000 */
[----:B------:R-:W-:Y:S01]  /*0e10*/  SEL R5, RZ, 0x1, P3 ;  /* 0x00000001ff057807 */ /* 0x000fe20001800000 */
[----:B------:R0:W1:Y:S01]  /*0e20*/  LDS R11, [R20+0x200c] ;  /* 0x00200c00140b7984 */ /* 0x0000620000000800 */
[----:B------:R-:W-:Y:S02]  /*0e30*/  SEL R19, RZ, 0x1, P6 ;  /* 0x00000001ff137807 */ /* 0x000fe40003000000 */
[----:B------:R-:W-:Y:S01]  /*0e40*/  FSETP.GTU.AND P6, PT, R18, RZ, PT ;  /* 0x000000ff1200720b */ /* 0x000fe20003fcc000 */
[----:B------:R-:W-:Y:S01]  /*0e50*/  LDS R12, [R24+0x3000] ;  /* 0x00300000180c7984 */ /* 0x000fe20000000800 */
[----:B------:R-:W-:-:S02]  /*0e60*/  FSETP.GTU.AND P3, PT, R16, RZ, PT ;  /* 0x000000ff1000720b */ /* 0x000fc40003f6c000 */
[----:B------:R-:W-:Y:S01]  /*0e70*/  PRMT R4, R5, 0x3340, R4 ;  /* 0x0000334005047816 */ /* 0x000fe20000000004 */
[----:B------:R-:W-:Y:S01]  /*0e80*/  LDS R13, [R24+0x3004] ;  /* 0x00300400180d7984 */ /* 0x000fe20000000800 */
[----:B0-----:R-:W-:Y:S02]  /*0e90*/  SEL R20, RZ, 0x1, P4 ;  /* 0x00000001ff147807 */ /* 0x001fe40002000000 */
[----:B------:R-:W-:Y:S01]  /*0ea0*/  FSETP.GTU.AND P4, PT, R17, RZ, PT ;  /* 0x000000ff1100720b */ /* 0x000fe20003f8c000 */
[----:B------:R-:W-:Y:S01]  /*0eb0*/  LDS R14, [R24+0x3008] ;  /* 0x00300800180e7984 */ /* 0x000fe20000000800 */
[----:B------:R-:W-:Y:S02]  /*0ec0*/  PRMT R5, R20, 0x3340, R19 ;  /* 0x0000334014057816 */ /* 0x000fe40000000013 */
[----:B------:R-:W-:Y:S01]  /*0ed0*/  SEL R18, RZ, 0x1, P5 ;  /* 0x00000001ff127807 */ /* 0x000fe20002800000 */
[----:B------:R0:W2:Y:S01]  /*0ee0*/  LDS R15, [R24+0x300c] ;  /* 0x00300c00180f7984 */ /* 0x0000a20000000800 */
[----:B------:R-:W-:-:S02]  /*0ef0*/  SEL R17, RZ, 0x1, P6 ;  /* 0x00000001ff117807 */ /* 0x000fc40003000000 */
[----:B------:R-:W-:Y:S02]  /*0f00*/  SEL R19, RZ, 0x1, P4 ;  /* 0x00000001ff137807 */ /* 0x000fe40002000000 */
[----:B------:R-:W-:Y:S02]  /*0f10*/  SEL R16, RZ, 0x1, P3 ;  /* 0x00000001ff107807 */ /* 0x000fe40001800000 */
[----:B------:R-:W-:Y:S02]  /*0f20*/  FSETP.GTU.AND P6, PT, R21, RZ, PT ;  /* 0x000000ff1500720b */ /* 0x000fe40003fcc000 */
[----:B------:R-:W-:Y:S02]  /*0f30*/  FSETP.GTU.AND P5, PT, R7, RZ, PT ;  /* 0x000000ff0700720b */ /* 0x000fe40003fac000 */
[----:B------:R-:W-:Y:S02]  /*0f40*/  PRMT R19, R16, 0x3340, R19 ;  /* 0x0000334010137816 */ /* 0x000fe40000000013 */
[----:B------:R-:W-:-:S02]  /*0f50*/  FSETP.GTU.AND P3, PT, R3, RZ, PT ;  /* 0x000000ff0300720b */ /* 0x000fc40003f6c000 */
[----:B------:R-:W-:Y:S01]  /*0f60*/  FSETP.GTU.AND P4, PT, R6, RZ, PT ;  /* 0x000000ff0600720b */ /* 0x000fe20003f8c000 */
[--C-:B------:R-:W-:Y:S01]  /*0f70*/  IMAD.WIDE R6, R29, 0x4, R26.reuse ;  /* 0x000000041d067825 */ /* 0x100fe200078e021a */
[----:B------:R-:W-:Y:S02]  /*0f80*/  SEL R3, RZ, 0x1, P6 ;  /* 0x00000001ff037807 */ /* 0x000fe40003000000 */
[----:B------:R-:W-:Y:S01]  /*0f90*/  SEL R16, RZ, 0x1, P5 ;  /* 0x00000001ff107807 */ /* 0x000fe20002800000 */
[----:B------:R-:W-:Y:S01]  /*0fa0*/  IMAD.WIDE R26, R25, 0x4, R26 ;  /* 0x00000004191a7825 */ /* 0x000fe200078e021a */
[----:B------:R-:W-:Y:S02]  /*0fb0*/  PRMT R18, R17, 0x3340, R18 ;  /* 0x0000334011127816 */ /* 0x000fe40000000012 */
[----:B------:R-:W-:Y:S01]  /*0fc0*/  SEL R17, RZ, 0x1, P4 ;  /* 0x00000001ff117807 */ /* 0x000fe20002000000 */
[----:B-1----:R1:W-:Y:S01]  /*0fd0*/  @!P1 STG.E.128 desc[UR6][R6.64], R8 ;  /* 0x0000000806009986 */ /* 0x0023e2000c101d06 */
[----:B------:R-:W-:-:S02]  /*0fe0*/  SEL R20, RZ, 0x1, P3 ;  /* 0x00000001ff147807 */ /* 0x000fc40001800000 */
[----:B------:R-:W-:Y:S02]  /*0ff0*/  PRMT R3, R16, 0x3340, R3 ;  /* 0x0000334010037816 */ /* 0x000fe40000000003 */
[----:B------:R-:W-:Y:S02]  /*1000*/  IADD3 R16, P3, R0, UR4, RZ ;  /* 0x0000000400107c10 */ /* 0x000fe4000ff7e0ff */
[----:B------:R-:W-:Y:S02]  /*1010*/  PRMT R23, R22, 0x3340, R23 ;  /* 0x0000334016177816 */ /* 0x000fe40000000017 */
[----:B0-----:R-:W-:Y:S02]  /*1020*/  PRMT R24, R20, 0x3340, R17 ;  /* 0x0000334014187816 */ /* 0x001fe40000000011 */
[----:B------:R-:W-:Y:S02]  /*1030*/  LEA.HI.X.SX32 R17, R0, UR5, 0x1, P3 ;  /* 0x0000000500117c11 */ /* 0x000fe400098f0eff */
[----:B------:R-:W-:-:S02]  /*1040*/  PRMT R20, R23, 0x5410, R2 ;  /* 0x0000541017147816 */ /* 0x000fc40000000002 */
[----:B------:R-:W-:Y:S01]  /*1050*/  PRMT R21, R5, 0x5410, R4 ;  /* 0x0000541005157816 */ /* 0x000fe20000000004 */
[----:B--2---:R1:W-:Y:S01]  /*1060*/  @!P2 STG.E.128 desc[UR6][R26.64], R12 ;  /* 0x0000000c1a00a986 */ /* 0x0043e2000c101d06 */
[----:B------:R-:W-:Y:S02]  /*1070*/  PRMT R22, R19, 0x5410, R18 ;  /* 0x0000541013167816 */ /* 0x000fe40000000012 */
[----:B------:R-:W-:Y:S01]  /*1080*/  PRMT R23, R24, 0x5410, R3 ;  /* 0x0000541018177816 */ /* 0x000fe20000000003 */
[----:B------:R-:W-:Y:S06]  /*1090*/  @P0 EXIT ;  /* 0x000000000000094d */ /* 0x000fec0003800000 */
[----:B------:R-:W-:Y:S01]  /*10a0*/  STG.E.128 desc[UR6][R16.64], R20 ;  /* 0x0000001410007986 */ /* 0x000fe2000c101d06 */
[----:B------:R-:W-:Y:S05]  /*10b0*/  EXIT ;  /* 0x000000000000794d */ /* 0x000fea0003800000 */
.L_x_0:
[----:B------:R-:W-:-:S00]  /*10c0*/  BRA `(.L_x_0) ;  /* 0xfffffffc00fc7947 */ /* 0x000fc0000383ffff */
[----:B------:R-:W-:-:S00]  /*10d0*/  NOP ;  /* 0x0000000000007918 */ /* 0x000fc00000000000 */
        /* <DEDUP_REMOVED lines=10> */
.L_x_1:


//--------------------- .nv.shared.triton_poi_fused_relu_threshold_backward_8 --------------------------
	.section	.nv.shared.triton_poi_fused_relu_threshold_backward_8,"aw",@nobits
	.sectionflags	@""
	.align	16
	.zero		1024


//--------------------- .nv.constant0.triton_poi_fused_relu_threshold_backward_8 --------------------------
	.section	.nv.constant0.triton_poi_fused_relu_threshold_backward_8,"a",@progbits
	.sectionflags	@""
	.align	4
.nv.constant0.triton_poi_fused_relu_threshold_backward_8:
	.zero		560
